//
// Generated by NVIDIA NVVM Compiler
//
// Compiler Build ID: CL-36424714
// Cuda compilation tools, release 13.0, V13.0.88
// Based on NVVM 20.0.0
//

.version 9.0
.target sm_100
.address_size 64

	// .globl	_Z15integrateBodiesP6float3S0_S0_S0_f
.extern .func  (.param .b32 func_retval0) vprintf
(
	.param .b64 vprintf_param_0,
	.param .b64 vprintf_param_1
)
;
// _ZZ15integrateBodiesP6float3S0_S0_S0_fE2sp has been demoted
.global .align 1 .b8 $str[19] = {37, 100, 32, 37, 46, 52, 102, 32, 37, 46, 52, 102, 32, 37, 46, 52, 102, 10};

.visible .entry _Z15integrateBodiesP6float3S0_S0_S0_f(
	.param .u64 .ptr .align 1 _Z15integrateBodiesP6float3S0_S0_S0_f_param_0,
	.param .u64 .ptr .align 1 _Z15integrateBodiesP6float3S0_S0_S0_f_param_1,
	.param .u64 .ptr .align 1 _Z15integrateBodiesP6float3S0_S0_S0_f_param_2,
	.param .u64 .ptr .align 1 _Z15integrateBodiesP6float3S0_S0_S0_f_param_3,
	.param .f32 _Z15integrateBodiesP6float3S0_S0_S0_f_param_4
)
{
	.local .align 16 .b8 	__local_depot0[32];
	.reg .b64 	%SP;
	.reg .b64 	%SPL;
	.reg .b32 	%r<9>;
	.reg .b32 	%f<57>;
	.reg .b64 	%rd<20>;
	.reg .b64 	%fd<8>;
	// demoted variable
	.shared .align 4 .b8 _ZZ15integrateBodiesP6float3S0_S0_S0_fE2sp[48];
	mov.u64 	%SPL, __local_depot0;
	cvta.local.u64 	%SP, %SPL;
	ld.param.u64 	%rd1, [_Z15integrateBodiesP6float3S0_S0_S0_f_param_0];
	ld.param.u64 	%rd2, [_Z15integrateBodiesP6float3S0_S0_S0_f_param_1];
	ld.param.u64 	%rd3, [_Z15integrateBodiesP6float3S0_S0_S0_f_param_2];
	ld.param.u64 	%rd4, [_Z15integrateBodiesP6float3S0_S0_S0_f_param_3];
	ld.param.f32 	%f1, [_Z15integrateBodiesP6float3S0_S0_S0_f_param_4];
	cvta.to.global.u64 	%rd5, %rd3;
	mov.u32 	%r1, %ctaid.x;
	mov.u32 	%r2, %ntid.x;
	mov.u32 	%r3, %tid.x;
	mad.lo.s32 	%r4, %r1, %r2, %r3;
	mul.wide.s32 	%rd6, %r4, 12;
	add.s64 	%rd7, %rd5, %rd6;
	mov.u32 	%r5, _ZZ15integrateBodiesP6float3S0_S0_S0_fE2sp;
	mad.lo.s32 	%r6, %r3, 12, %r5;
	ld.global.f32 	%f2, [%rd7+8];
	ld.global.f32 	%f3, [%rd7+4];
	ld.global.f32 	%f4, [%rd7];
	mul.wide.u32 	%rd8, %r3, 12;
	add.s64 	%rd9, %rd5, %rd8;
	ld.global.f32 	%f5, [%rd9];
	ld.global.f32 	%f6, [%rd9+4];
	ld.global.f32 	%f7, [%rd9+8];
	st.shared.f32 	[%r6], %f5;
	st.shared.f32 	[%r6+4], %f6;
	st.shared.f32 	[%r6+8], %f7;
	bar.sync 	0;
	ld.shared.f32 	%f8, [%r6];
	sub.f32 	%f9, %f8, %f4;
	ld.shared.f32 	%f10, [%r6+4];
	sub.f32 	%f11, %f10, %f3;
	ld.shared.f32 	%f12, [%r6+8];
	sub.f32 	%f13, %f12, %f2;
	mul.f32 	%f14, %f11, %f11;
	fma.rn.f32 	%f15, %f9, %f9, %f14;
	fma.rn.f32 	%f16, %f13, %f13, %f15;
	cvt.f64.f32 	%fd1, %f16;
	add.f64 	%fd2, %fd1, 0d3E45798EE2308C3A;
	cvt.rn.f32.f64 	%f17, %fd2;
	sqrt.rn.f32 	%f18, %f17;
	rcp.rn.f32 	%f19, %f18;
	mul.f32 	%f20, %f19, %f19;
	mul.f32 	%f21, %f19, %f20;
	fma.rn.f32 	%f22, %f9, %f21, 0f00000000;
	fma.rn.f32 	%f23, %f11, %f21, 0f00000000;
	fma.rn.f32 	%f24, %f13, %f21, 0f00000000;
	bar.sync 	0;
	ld.global.f32 	%f25, [%rd9+48];
	ld.global.f32 	%f26, [%rd9+52];
	ld.global.f32 	%f27, [%rd9+56];
	st.shared.f32 	[%r6], %f25;
	st.shared.f32 	[%r6+4], %f26;
	st.shared.f32 	[%r6+8], %f27;
	bar.sync 	0;
	ld.shared.f32 	%f28, [%r6];
	sub.f32 	%f29, %f28, %f4;
	ld.shared.f32 	%f30, [%r6+4];
	sub.f32 	%f31, %f30, %f3;
	ld.shared.f32 	%f32, [%r6+8];
	sub.f32 	%f33, %f32, %f2;
	mul.f32 	%f34, %f31, %f31;
	fma.rn.f32 	%f35, %f29, %f29, %f34;
	fma.rn.f32 	%f36, %f33, %f33, %f35;
	cvt.f64.f32 	%fd3, %f36;
	add.f64 	%fd4, %fd3, 0d3E45798EE2308C3A;
	cvt.rn.f32.f64 	%f37, %fd4;
	sqrt.rn.f32 	%f38, %f37;
	rcp.rn.f32 	%f39, %f38;
	mul.f32 	%f40, %f39, %f39;
	mul.f32 	%f41, %f39, %f40;
	fma.rn.f32 	%f42, %f29, %f41, %f22;
	fma.rn.f32 	%f43, %f31, %f41, %f23;
	fma.rn.f32 	%f44, %f33, %f41, %f24;
	bar.sync 	0;
	add.u64 	%rd10, %SP, 0;
	add.u64 	%rd11, %SPL, 0;
	cvta.to.global.u64 	%rd12, %rd4;
	cvta.to.global.u64 	%rd13, %rd1;
	cvta.to.global.u64 	%rd14, %rd2;
	add.s64 	%rd15, %rd12, %rd6;
	ld.global.f32 	%f45, [%rd15];
	ld.global.f32 	%f46, [%rd15+4];
	ld.global.f32 	%f47, [%rd15+8];
	fma.rn.f32 	%f48, %f1, %f42, %f45;
	fma.rn.f32 	%f49, %f1, %f43, %f46;
	fma.rn.f32 	%f50, %f1, %f44, %f47;
	fma.rn.f32 	%f51, %f1, %f48, %f4;
	fma.rn.f32 	%f52, %f1, %f49, %f3;
	fma.rn.f32 	%f53, %f1, %f48, %f2;
	add.s64 	%rd16, %rd13, %rd6;
	st.global.f32 	[%rd16], %f51;
	st.global.f32 	[%rd16+4], %f52;
	st.global.f32 	[%rd16+8], %f53;
	add.s64 	%rd17, %rd14, %rd6;
	st.global.f32 	[%rd17], %f48;
	st.global.f32 	[%rd17+4], %f49;
	st.global.f32 	[%rd17+8], %f50;
	ld.global.f32 	%f54, [%rd16];
	cvt.f64.f32 	%fd5, %f54;
	ld.global.f32 	%f55, [%rd16+4];
	cvt.f64.f32 	%fd6, %f55;
	ld.global.f32 	%f56, [%rd16+8];
	cvt.f64.f32 	%fd7, %f56;
	st.local.u32 	[%rd11], %r4;
	st.local.f64 	[%rd11+8], %fd5;
	st.local.v2.f64 	[%rd11+16], {%fd6, %fd7};
	mov.u64 	%rd18, $str;
	cvta.global.u64 	%rd19, %rd18;
	{ // callseq 0, 0
	.param .b64 param0;
	st.param.b64 	[param0], %rd19;
	.param .b64 param1;
	st.param.b64 	[param1], %rd10;
	.param .b32 retval0;
	call.uni (retval0), 
	vprintf, 
	(
	param0, 
	param1
	);
	ld.param.b32 	%r7, [retval0];
	} // callseq 0
	ret;

}


// ===== COMPILED SASS (sm_100) =====

	.target	sm_100

	.elftype	@"ET_EXEC"


//--------------------- .note.nv.tkinfo           --------------------------
	.section	.note.nv.tkinfo,"",@"SHT_NOTE"
	.sectionflags	@"SHF_NOTE_NV_TKINFO"
	.tkinfo
        /*0018*/ 	.word	0x00000002
        /*0030*/ 	.string	""
        /*0030*/ 	.string	"ptxas"
        /*0030*/ 	.string	"Cuda compilation tools, release 13.0, V13.0.88"
        /*0030*/ 	.string	"Build cuda_13.0.r13.0/compiler.36424714_0"
        /*0030*/ 	.string	"-arch sm_100 -m 64 "



//--------------------- .note.nv.cuinfo           --------------------------
	.section	.note.nv.cuinfo,"",@"SHT_NOTE"
	.sectionflags	@"SHF_NOTE_NV_CUINFO"
        /*0018*/ 	.short	0x0002
        /*001a*/ 	.short	0x0064
        /*001c*/ 	.short	0x0082
	.zero		2


//--------------------- .nv.info                  --------------------------
	.section	.nv.info,"",@"SHT_CUDA_INFO"
	.align	4


	//----- nvinfo : EIATTR_REGCOUNT
	.align		4
        /*0000*/ 	.byte	0x04, 0x2f
        /*0002*/ 	.short	(.L_2 - .L_1)
	.align		4
.L_1:
        /*0004*/ 	.word	index@(_Z15integrateBodiesP6float3S0_S0_S0_f)
        /*0008*/ 	.word	0x0000001c


	//----- nvinfo : EIATTR_FRAME_SIZE
	.align		4
.L_2:
        /*000c*/ 	.byte	0x04, 0x11
        /*000e*/ 	.short	(.L_4 - .L_3)
	.align		4
.L_3:
        /*0010*/ 	.word	index@($__internal_1_$__cuda_sm20_sqrt_rn_f32_slowpath)
        /*0014*/ 	.word	0x00000020


	//----- nvinfo : EIATTR_FRAME_SIZE
	.align		4
.L_4:
        /*0018*/ 	.byte	0x04, 0x11
        /*001a*/ 	.short	(.L_6 - .L_5)
	.align		4
.L_5:
        /*001c*/ 	.word	index@($__internal_0_$__cuda_sm20_rcp_rn_f32_slowpath)
        /*0020*/ 	.word	0x00000020


	//----- nvinfo : EIATTR_FRAME_SIZE
	.align		4
.L_6:
        /*0024*/ 	.byte	0x04, 0x11
        /*0026*/ 	.short	(.L_8 - .L_7)
	.align		4
.L_7:
        /*0028*/ 	.word	index@(_Z15integrateBodiesP6float3S0_S0_S0_f)
        /*002c*/ 	.word	0x00000020


	//----- nvinfo : EIATTR_MIN_STACK_SIZE
	.align		4
.L_8:
        /*0030*/ 	.byte	0x04, 0x12
        /*0032*/ 	.short	(.L_10 - .L_9)
	.align		4
.L_9:
        /*0034*/ 	.word	index@(_Z15integrateBodiesP6float3S0_S0_S0_f)
        /*0038*/ 	.word	0x00000020
.L_10:


//--------------------- .nv.compat                --------------------------
	.section	.nv.compat,"",@"SHT_CUDA_COMPAT_INFO"
	.align	4
        /*0000*/ 	.byte	0x02, 0x09, 0x00, 0x00, 0x02, 0x02, 0x01, 0x00, 0x02, 0x05, 0x05, 0x00, 0x03, 0x07, 0x01, 0x01
        /*0010*/ 	.byte	0x02, 0x03, 0x00, 0x00, 0x02, 0x06, 0x01, 0x00, 0x04, 0x0b, 0x08, 0x00, 0x01, 0x00, 0x00, 0x00
        /*0020*/ 	.byte	0x00, 0x00, 0x00, 0x00


//--------------------- .nv.info._Z15integrateBodiesP6float3S0_S0_S0_f --------------------------
	.section	.nv.info._Z15integrateBodiesP6float3S0_S0_S0_f,"",@"SHT_CUDA_INFO"
	.sectionflags	@""
	.align	4


	//----- nvinfo : EIATTR_CUDA_API_VERSION
	.align		4
        /*0000*/ 	.byte	0x04, 0x37
        /*0002*/ 	.short	(.L_12 - .L_11)
.L_11:
        /*0004*/ 	.word	0x00000082


	//----- nvinfo : EIATTR_KPARAM_INFO
	.align		4
.L_12:
        /*0008*/ 	.byte	0x04, 0x17
        /*000a*/ 	.short	(.L_14 - .L_13)
.L_13:
        /*000c*/ 	.word	0x00000000
        /*0010*/ 	.short	0x0004
        /*0012*/ 	.short	0x0020
        /*0014*/ 	.byte	0x00, 0xf0, 0x11, 0x00


	//----- nvinfo : EIATTR_KPARAM_INFO
	.align		4
.L_14:
        /*0018*/ 	.byte	0x04, 0x17
        /*001a*/ 	.short	(.L_16 - .L_15)
.L_15:
        /*001c*/ 	.word	0x00000000
        /*0020*/ 	.short	0x0003
        /*0022*/ 	.short	0x0018
        /*0024*/ 	.byte	0x00, 0xf5, 0x21, 0x00


	//----- nvinfo : EIATTR_KPARAM_INFO
	.align		4
.L_16:
        /*0028*/ 	.byte	0x04, 0x17
        /*002a*/ 	.short	(.L_18 - .L_17)
.L_17:
        /*002c*/ 	.word	0x00000000
        /*0030*/ 	.short	0x0002
        /*0032*/ 	.short	0x0010
        /*0034*/ 	.byte	0x00, 0xf5, 0x21, 0x00


	//----- nvinfo : EIATTR_KPARAM_INFO
	.align		4
.L_18:
        /*0038*/ 	.byte	0x04, 0x17
        /*003a*/ 	.short	(.L_20 - .L_19)
.L_19:
        /*003c*/ 	.word	0x00000000
        /*0040*/ 	.short	0x0001
        /*0042*/ 	.short	0x0008
        /*0044*/ 	.byte	0x00, 0xf5, 0x21, 0x00


	//----- nvinfo : EIATTR_KPARAM_INFO
	.align		4
.L_20:
        /*0048*/ 	.byte	0x04, 0x17
        /*004a*/ 	.short	(.L_22 - .L_21)
.L_21:
        /*004c*/ 	.word	0x00000000
        /*0050*/ 	.short	0x0000
        /*0052*/ 	.short	0x0000
        /*0054*/ 	.byte	0x00, 0xf5, 0x21, 0x00


	//----- nvinfo : EIATTR_SPARSE_MMA_MASK
	.align		4
.L_22:
        /*0058*/ 	.byte	0x03, 0x50
        /*005a*/ 	.short	0x0000


	//----- nvinfo : EIATTR_MAXREG_COUNT
	.align		4
        /*005c*/ 	.byte	0x03, 0x1b
        /*005e*/ 	.short	0x00ff


	//----- nvinfo : EIATTR_NUM_BARRIERS
	.align		4
        /*0060*/ 	.byte	0x02, 0x4c
        /*0062*/ 	.byte	0x01
	.zero		1


	//----- nvinfo : EIATTR_EXTERNS
	.align		4
        /*0064*/ 	.byte	0x04, 0x0f
        /*0066*/ 	.short	(.L_24 - .L_23)


	//   ....[0]....
	.align		4
.L_23:
        /*0068*/ 	.word	index@(vprintf)


	//----- nvinfo : EIATTR_MERCURY_ISA_VERSION
	.align		4
.L_24:
        /*006c*/ 	.byte	0x03, 0x5f
        /*006e*/ 	.short	0x0101


	//----- nvinfo : EIATTR_VRC_CTA_INIT_COUNT
	.align		4
        /*0070*/ 	.byte	0x02, 0x4a
	.zero		1
	.zero		1


	//----- nvinfo : EIATTR_SYSCALL_OFFSETS
	.align		4
        /*0074*/ 	.byte	0x04, 0x46
        /*0076*/ 	.short	(.L_26 - .L_25)


	//   ....[0]....
.L_25:
        /*0078*/ 	.word	0x00000a70


	//----- nvinfo : EIATTR_EXIT_INSTR_OFFSETS
	.align		4
.L_26:
        /*007c*/ 	.byte	0x04, 0x1c
        /*007e*/ 	.short	(.L_28 - .L_27)


	//   ....[0]....
.L_27:
        /*0080*/ 	.word	0x00000a80


	//----- nvinfo : EIATTR_CRS_STACK_SIZE
	.align		4
.L_28:
        /*0084*/ 	.byte	0x04, 0x1e
        /*0086*/ 	.short	(.L_30 - .L_29)
.L_29:
        /*0088*/ 	.word	0x00000000


	//----- nvinfo : EIATTR_CBANK_PARAM_SIZE
	.align		4
.L_30:
        /*008c*/ 	.byte	0x03, 0x19
        /*008e*/ 	.short	0x0024


	//----- nvinfo : EIATTR_PARAM_CBANK
	.align		4
        /*0090*/ 	.byte	0x04, 0x0a
        /*0092*/ 	.short	(.L_32 - .L_31)
	.align		4
.L_31:
        /*0094*/ 	.word	index@(.nv.constant0._Z15integrateBodiesP6float3S0_S0_S0_f)
        /*0098*/ 	.short	0x0380
        /*009a*/ 	.short	0x0024


	//----- nvinfo : EIATTR_SW_WAR
	.align		4
.L_32:
        /*009c*/ 	.byte	0x04, 0x36
        /*009e*/ 	.short	(.L_34 - .L_33)
.L_33:
        /*00a0*/ 	.word	0x00000008
.L_34:


//--------------------- .nv.callgraph             --------------------------
	.section	.nv.callgraph,"",@"SHT_CUDA_CALLGRAPH"
	.align	4
	.sectionentsize	8
	.align		4
        /*0000*/ 	.word	0x00000000
	.align		4
        /*0004*/ 	.word	0xffffffff
	.align		4
        /*0008*/ 	.word	index@(_Z15integrateBodiesP6float3S0_S0_S0_f)
	.align		4
        /*000c*/ 	.word	index@(vprintf)
	.align		4
        /*0010*/ 	.word	0x00000000
	.align		4
        /*0014*/ 	.word	0xfffffffe
	.align		4
        /*0018*/ 	.word	0x00000000
	.align		4
        /*001c*/ 	.word	0xfffffffd
	.align		4
        /*0020*/ 	.word	0x00000000
	.align		4
        /*0024*/ 	.word	0xfffffffc


//--------------------- .nv.constant4             --------------------------
	.section	.nv.constant4,"a",@progbits
	.align	8
	.align		8
.nv.constant4:
        /*0000*/ 	.dword	vprintf
	.align		8
        /*0008*/ 	.dword	$str


//--------------------- .text._Z15integrateBodiesP6float3S0_S0_S0_f --------------------------
	.section	.text._Z15integrateBodiesP6float3S0_S0_S0_f,"ax",@progbits
	.align	128
        .global         _Z15integrateBodiesP6float3S0_S0_S0_f
        .type           _Z15integrateBodiesP6float3S0_S0_S0_f,@function
        .size           _Z15integrateBodiesP6float3S0_S0_S0_f,(.L_x_20 - _Z15integrateBodiesP6float3S0_S0_S0_f)
        .other          _Z15integrateBodiesP6float3S0_S0_S0_f,@"STO_CUDA_ENTRY STV_DEFAULT"
_Z15integrateBodiesP6float3S0_S0_S0_f:
.text._Z15integrateBodiesP6float3S0_S0_S0_f:
[----:B------:R-:W0:Y:S01]  /*0000*/  LDC R1, c[0x0][0x37c] ;  /* 0x0000df00ff017b82 */ /* 0x000e220000000800 */
[----:B------:R-:W1:Y:S07]  /*0010*/  S2R R17, SR_TID.X ;  /* 0x0000000000117919 */ /* 0x000e6e0000002100 */
[----:B------:R-:W1:Y:S01]  /*0020*/  LDC.64 R2, c[0x0][0x390] ;  /* 0x0000e400ff027b82 */ /* 0x000e620000000a00 */
[----:B------:R-:W2:Y:S01]  /*0030*/  LDCU.64 UR4, c[0x0][0x358] ;  /* 0x00006b00ff0477ac */ /* 0x000ea20008000a00 */
[----:B0-----:R-:W-:Y:S01]  /*0040*/  IADD3 R1, PT, PT, R1, -0x20, RZ ;  /* 0xffffffe001017810 */ /* 0x001fe20007ffe0ff */
[----:B-1----:R-:W-:-:S05]  /*0050*/  IMAD.WIDE.U32 R10, R17, 0xc, R2 ;  /* 0x0000000c110a7825 */ /* 0x002fca00078e0002 */
[----:B--2---:R-:W2:Y:S04]  /*0060*/  LDG.E R6, desc[UR4][R10.64] ;  /* 0x000000040a067981 */ /* 0x004ea8000c1e1900 */
[----:B------:R-:W3:Y:S04]  /*0070*/  LDG.E R8, desc[UR4][R10.64+0x4] ;  /* 0x000004040a087981 */ /* 0x000ee8000c1e1900 */
[----:B------:R-:W4:Y:S01]  /*0080*/  LDG.E R16, desc[UR4][R10.64+0x8] ;  /* 0x000008040a107981 */ /* 0x000f22000c1e1900 */
[----:B------:R-:W0:Y:S01]  /*0090*/  LDCU UR7, c[0x0][0x2fc] ;  /* 0x00005f80ff0777ac */ /* 0x000e220008000800 */
[----:B------:R-:W1:Y:S08]  /*00a0*/  S2UR UR6, SR_CTAID.X ;  /* 0x00000000000679c3 */ /* 0x000e700000002500 */
[----:B------:R-:W1:Y:S02]  /*00b0*/  LDC R0, c[0x0][0x360] ;  /* 0x0000d800ff007b82 */ /* 0x000e640000000800 */
[----:B-1----:R-:W-:-:S04]  /*00c0*/  IMAD R0, R0, UR6, R17 ;  /* 0x0000000600007c24 */ /* 0x002fc8000f8e0211 */
[----:B------:R-:W-:-:S05]  /*00d0*/  IMAD.WIDE R2, R0, 0xc, R2 ;  /* 0x0000000c00027825 */ /* 0x000fca00078e0202 */
[----:B------:R-:W5:Y:S04]  /*00e0*/  LDG.E R14, desc[UR4][R2.64+0x4] ;  /* 0x00000404020e7981 */ /* 0x000f68000c1e1900 */
[----:B------:R-:W5:Y:S04]  /*00f0*/  LDG.E R13, desc[UR4][R2.64] ;  /* 0x00000004020d7981 */ /* 0x000f68000c1e1900 */
[----:B------:R1:W5:Y:S01]  /*0100*/  LDG.E R12, desc[UR4][R2.64+0x8] ;  /* 0x00000804020c7981 */ /* 0x000362000c1e1900 */
[----:B------:R-:W-:Y:S01]  /*0110*/  MOV R4, 0x400 ;  /* 0x0000040000047802 */ /* 0x000fe20000000f00 */
[----:B------:R-:W-:Y:S01]  /*0120*/  UMOV UR8, 0xe2308c3a ;  /* 0xe2308c3a00087882 */ /* 0x000fe20000000000 */
[----:B------:R-:W-:Y:S01]  /*0130*/  UMOV UR9, 0x3e45798e ;  /* 0x3e45798e00097882 */ /* 0x000fe20000000000 */
[----:B------:R-:W0:Y:S01]  /*0140*/  S2R R5, SR_CgaCtaId ;  /* 0x0000000000057919 */ /* 0x000e220000008800 */
[----:B------:R-:W5:Y:S01]  /*0150*/  LDCU UR6, c[0x0][0x2f8] ;  /* 0x00005f00ff0677ac */ /* 0x000f620008000800 */
[----:B------:R-:W-:Y:S01]  /*0160*/  BSSY.RECONVERGENT B0, `(.L_x_0) ;  /* 0x0000021000007945 */ /* 0x000fe20003800200 */
[----:B0-----:R-:W-:-:S05]  /*0170*/  LEA R4, R5, R4, 0x18 ;  /* 0x0000000405047211 */ /* 0x001fca00078ec0ff */
[----:B------:R-:W-:-:S05]  /*0180*/  IMAD R17, R17, 0xc, R4 ;  /* 0x0000000c11117824 */ /* 0x000fca00078e0204 */
[----:B--2---:R-:W-:Y:S04]  /*0190*/  STS [R17], R6 ;  /* 0x0000000611007388 */ /* 0x004fe80000000800 */
[----:B---3--:R-:W-:Y:S04]  /*01a0*/  STS [R17+0x4], R8 ;  /* 0x0000040811007388 */ /* 0x008fe80000000800 */
[----:B----4-:R-:W-:Y:S01]  /*01b0*/  STS [R17+0x8], R16 ;  /* 0x0000081011007388 */ /* 0x010fe20000000800 */
[----:B------:R-:W-:Y:S06]  /*01c0*/  BAR.SYNC.DEFER_BLOCKING 0x0 ;  /* 0x0000000000007b1d */ /* 0x000fec0000010000 */
[----:B------:R-:W5:Y:S04]  /*01d0*/  LDS R5, [R17+0x4] ;  /* 0x0000040011057984 */ /* 0x000f680000000800 */
[----:B------:R-:W0:Y:S04]  /*01e0*/  LDS R4, [R17] ;  /* 0x0000000011047984 */ /* 0x000e280000000800 */
[----:B-1----:R-:W1:Y:S01]  /*01f0*/  LDS R3, [R17+0x8] ;  /* 0x0000080011037984 */ /* 0x002e620000000800 */
[----:B-----5:R-:W-:Y:S01]  /*0200*/  FADD R2, -R14, R5 ;  /* 0x000000050e027221 */ /* 0x020fe20000000100 */
[----:B0-----:R-:W-:-:S03]  /*0210*/  FADD R4, -R13, R4 ;  /* 0x000000040d047221 */ /* 0x001fc60000000100 */
[----:B------:R-:W-:Y:S01]  /*0220*/  FMUL R5, R2, R2 ;  /* 0x0000000202057220 */ /* 0x000fe20000400000 */
[----:B-1----:R-:W-:-:S03]  /*0230*/  FADD R3, -R12, R3 ;  /* 0x000000030c037221 */ /* 0x002fc60000000100 */
[----:B------:R-:W-:-:S04]  /*0240*/  FFMA R6, R4, R4, R5 ;  /* 0x0000000404067223 */ /* 0x000fc80000000005 */
[----:B------:R-:W-:-:S04]  /*0250*/  FFMA R5, R3, R3, R6 ;  /* 0x0000000303057223 */ /* 0x000fc80000000006 */
[----:B------:R-:W0:Y:S02]  /*0260*/  F2F.F64.F32 R6, R5 ;  /* 0x0000000500067310 */ /* 0x000e240000201800 */
[----:B0-----:R-:W-:Y:S01]  /*0270*/  DADD R8, R6, UR8 ;  /* 0x0000000806087e29 */ /* 0x001fe20008000000 */
[----:B------:R-:W-:-:S09]  /*0280*/  IADD3 R6, P1, PT, R1, UR6, RZ ;  /* 0x0000000601067c10 */ /* 0x000fd2000ff3e0ff */
[----:B------:R-:W0:Y:S02]  /*0290*/  F2F.F32.F64 R8, R8 ;  /* 0x0000000800087310 */ /* 0x000e240000301000 */
[----:B0-----:R-:W-:-:S06]  /*02a0*/  IADD3 R7, PT, PT, R8, -0xd000000, RZ ;  /* 0xf300000008077810 */ /* 0x001fcc0007ffe0ff */
[----:B------:R0:W1:Y:S01]  /*02b0*/  MUFU.RSQ R15, R8 ;  /* 0x00000008000f7308 */ /* 0x0000620000001400 */
[----:B------:R-:W-:Y:S02]  /*02c0*/  ISETP.GT.U32.AND P0, PT, R7, 0x727fffff, PT ;  /* 0x727fffff0700780c */ /* 0x000fe40003f04070 */
[----:B------:R-:W-:-:S11]  /*02d0*/  IADD3.X R7, PT, PT, RZ, UR7, RZ, P1, !PT ;  /* 0x00000007ff077c10 */ /* 0x000fd60008ffe4ff */
[----:B0-----:R-:W-:Y:S05]  /*02e0*/  @!P0 BRA `(.L_x_1) ;  /* 0x0000000000108947 */ /* 0x001fea0003800000 */
[----:B------:R-:W-:Y:S02]  /*02f0*/  MOV R5, R8 ;  /* 0x0000000800057202 */ /* 0x000fe40000000f00 */
[----:B------:R-:W-:-:S07]  /*0300*/  MOV R22, 0x320 ;  /* 0x0000032000167802 */ /* 0x000fce0000000f00 */
[----:B-1----:R-:W-:Y:S05]  /*0310*/  CALL.REL.NOINC `($__internal_1_$__cuda_sm20_sqrt_rn_f32_slowpath) ;  /* 0x0000000800b47944 */ /* 0x002fea0003c00000 */
[----:B------:R-:W-:Y:S05]  /*0320*/  BRA `(.L_x_2) ;  /* 0x0000000000107947 */ /* 0x000fea0003800000 */
.L_x_1:
[----:B-1----:R-:W-:Y:S01]  /*0330*/  FMUL.FTZ R5, R8, R15 ;  /* 0x0000000f08057220 */ /* 0x002fe20000410000 */
[----:B------:R-:W-:-:S03]  /*0340*/  FMUL.FTZ R15, R15, 0.5 ;  /* 0x3f0000000f0f7820 */ /* 0x000fc60000410000 */
[----:B------:R-:W-:-:S04]  /*0350*/  FFMA R8, -R5, R5, R8 ;  /* 0x0000000505087223 */ /* 0x000fc80000000108 */
[----:B------:R-:W-:-:S07]  /*0360*/  FFMA R5, R8, R15, R5 ;  /* 0x0000000f08057223 */ /* 0x000fce0000000005 */
.L_x_2:
[----:B------:R-:W-:Y:S05]  /*0370*/  BSYNC.RECONVERGENT B0 ;  /* 0x0000000000007941 */ /* 0x000fea0003800200 */
.L_x_0:
[----:B------:R-:W-:Y:S01]  /*0380*/  IADD3 R8, PT, PT, R5, 0x1800000, RZ ;  /* 0x0180000005087810 */ /* 0x000fe20007ffe0ff */
[----:B------:R-:W-:Y:S03]  /*0390*/  BSSY.RECONVERGENT B0, `(.L_x_3) ;  /* 0x000000b000007945 */ /* 0x000fe60003800200 */
[----:B------:R-:W-:-:S04]  /*03a0*/  LOP3.LUT R8, R8, 0x7f800000, RZ, 0xc0, !PT ;  /* 0x7f80000008087812 */ /* 0x000fc800078ec0ff */
[----:B------:R-:W-:-:S13]  /*03b0*/  ISETP.GT.U32.AND P0, PT, R8, 0x1ffffff, PT ;  /* 0x01ffffff0800780c */ /* 0x000fda0003f04070 */
[----:B------:R-:W-:Y:S05]  /*03c0*/  @P0 BRA `(.L_x_4) ;  /* 0x00000000000c0947 */ /* 0x000fea0003800000 */
[----:B------:R-:W-:-:S07]  /*03d0*/  MOV R19, 0x3f0 ;  /* 0x000003f000137802 */ /* 0x000fce0000000f00 */
[----:B------:R-:W-:Y:S05]  /*03e0*/  CALL.REL.NOINC `($__internal_0_$__cuda_sm20_rcp_rn_f32_slowpath) ;  /* 0x0000000400a87944 */ /* 0x000fea0003c00000 */
[----:B------:R-:W-:Y:S05]  /*03f0*/  BRA `(.L_x_5) ;  /* 0x0000000000107947 */ /* 0x000fea0003800000 */
.L_x_4:
[----:B------:R-:W0:Y:S02]  /*0400*/  MUFU.RCP R8, R5 ;  /* 0x0000000500087308 */ /* 0x000e240000001000 */
[----:B0-----:R-:W-:-:S04]  /*0410*/  FFMA R9, R8, R5, -1 ;  /* 0xbf80000008097423 */ /* 0x001fc80000000005 */
[----:B------:R-:W-:-:S04]  /*0420*/  FADD.FTZ R9, -R9, -RZ ;  /* 0x800000ff09097221 */ /* 0x000fc80000010100 */
[----:B------:R-:W-:-:S07]  /*0430*/  FFMA R5, R8, R9, R8 ;  /* 0x0000000908057223 */ /* 0x000fce0000000008 */
.L_x_5:
[----:B------:R-:W-:Y:S05]  /*0440*/  BSYNC.RECONVERGENT B0 ;  /* 0x0000000000007941 */ /* 0x000fea0003800200 */
.L_x_3:
[----:B------:R-:W-:Y:S06]  /*0450*/  BAR.SYNC.DEFER_BLOCKING 0x0 ;  /* 0x0000000000007b1d */ /* 0x000fec0000010000 */
[----:B------:R-:W2:Y:S04]  /*0460*/  LDG.E R8, desc[UR4][R10.64+0x30] ;  /* 0x000030040a087981 */ /* 0x000ea8000c1e1900 */
[----:B------:R-:W3:Y:S04]  /*0470*/  LDG.E R18, desc[UR4][R10.64+0x34] ;  /* 0x000034040a127981 */ /* 0x000ee8000c1e1900 */
[----:B------:R-:W4:Y:S01]  /*0480*/  LDG.E R20, desc[UR4][R10.64+0x38] ;  /* 0x000038040a147981 */ /* 0x000f22000c1e1900 */
[----:B------:R-:W-:Y:S01]  /*0490*/  UMOV UR6, 0xe2308c3a ;  /* 0xe2308c3a00067882 */ /* 0x000fe20000000000 */
[----:B------:R-:W-:Y:S01]  /*04a0*/  UMOV UR7, 0x3e45798e ;  /* 0x3e45798e00077882 */ /* 0x000fe20000000000 */
[----:B------:R-:W-:Y:S01]  /*04b0*/  BSSY.RECONVERGENT B0, `(.L_x_6) ;  /* 0x0000022000007945 */ /* 0x000fe20003800200 */
[----:B--2---:R-:W-:Y:S04]  /*04c0*/  STS [R17], R8 ;  /* 0x0000000811007388 */ /* 0x004fe80000000800 */
[----:B---3--:R0:W-:Y:S04]  /*04d0*/  STS [R17+0x4], R18 ;  /* 0x0000041211007388 */ /* 0x0081e80000000800 */
[----:B----4-:R-:W-:Y:S01]  /*04e0*/  STS [R17+0x8], R20 ;  /* 0x0000081411007388 */ /* 0x010fe20000000800 */
[----:B------:R-:W-:Y:S01]  /*04f0*/  BAR.SYNC.DEFER_BLOCKING 0x0 ;  /* 0x0000000000007b1d */ /* 0x000fe20000010000 */
[----:B0-----:R-:W-:-:S04]  /*0500*/  FMUL R18, R5, R5 ;  /* 0x0000000505127220 */ /* 0x001fc80000400000 */
[----:B------:R-:W-:-:S04]  /*0510*/  FMUL R5, R18, R5 ;  /* 0x0000000512057220 */ /* 0x000fc80000400000 */
[-C--:B------:R-:W-:Y:S01]  /*0520*/  FFMA R18, R4, R5.reuse, RZ ;  /* 0x0000000504127223 */ /* 0x080fe200000000ff */
[----:B------:R-:W0:Y:S04]  /*0530*/  LDS R9, [R17+0x4] ;  /* 0x0000040011097984 */ /* 0x000e280000000800 */
[----:B------:R-:W1:Y:S04]  /*0540*/  LDS R22, [R17] ;  /* 0x0000000011167984 */ /* 0x000e680000000800 */
[----:B------:R2:W3:Y:S02]  /*0550*/  LDS R19, [R17+0x8] ;  /* 0x0000080011137984 */ /* 0x0004e40000000800 */
[----:B--2---:R-:W-:Y:S01]  /*0560*/  FFMA R17, R3, R5, RZ ;  /* 0x0000000503117223 */ /* 0x004fe200000000ff */
[----:B0-----:R-:W-:Y:S01]  /*0570*/  FADD R16, -R14, R9 ;  /* 0x000000090e107221 */ /* 0x001fe20000000100 */
[----:B-1----:R-:W-:-:S03]  /*0580*/  FADD R15, -R13, R22 ;  /* 0x000000160d0f7221 */ /* 0x002fc60000000100 */
[----:B------:R-:W-:Y:S01]  /*0590*/  FMUL R22, R16, R16 ;  /* 0x0000001010167220 */ /* 0x000fe20000400000 */
[----:B---3--:R-:W-:-:S03]  /*05a0*/  FADD R10, -R12, R19 ;  /* 0x000000130c0a7221 */ /* 0x008fc60000000100 */
[----:B------:R-:W-:-:S04]  /*05b0*/  FFMA R9, R15, R15, R22 ;  /* 0x0000000f0f097223 */ /* 0x000fc80000000016 */
[----:B------:R-:W-:-:S04]  /*05c0*/  FFMA R19, R10, R10, R9 ;  /* 0x0000000a0a137223 */ /* 0x000fc80000000009 */
[----:B------:R-:W0:Y:S02]  /*05d0*/  F2F.F64.F32 R8, R19 ;  /* 0x0000001300087310 */ /* 0x000e240000201800 */
[----:B0-----:R-:W-:-:S10]  /*05e0*/  DADD R8, R8, UR6 ;  /* 0x0000000608087e29 */ /* 0x001fd40008000000 */
[----:B------:R-:W0:Y:S02]  /*05f0*/  F2F.F32.F64 R8, R8 ;  /* 0x0000000800087310 */ /* 0x000e240000301000 */
[----:B0-----:R-:W-:-:S06]  /*0600*/  IADD3 R11, PT, PT, R8, -0xd000000, RZ ;  /* 0xf3000000080b7810 */ /* 0x001fcc0007ffe0ff */
[----:B------:R0:W1:Y:S01]  /*0610*/  MUFU.RSQ R21, R8 ;  /* 0x0000000800157308 */ /* 0x0000620000001400 */
[----:B------:R-:W-:Y:S01]  /*0620*/  ISETP.GT.U32.AND P0, PT, R11, 0x727fffff, PT ;  /* 0x727fffff0b00780c */ /* 0x000fe20003f04070 */
[----:B------:R-:W-:-:S12]  /*0630*/  FFMA R11, R2, R5, RZ ;  /* 0x00000005020b7223 */ /* 0x000fd800000000ff */
[----:B0-----:R-:W-:Y:S05]  /*0640*/  @!P0 BRA `(.L_x_7) ;  /* 0x0000000000108947 */ /* 0x001fea0003800000 */
[----:B------:R-:W-:Y:S02]  /*0650*/  MOV R5, R8 ;  /* 0x0000000800057202 */ /* 0x000fe40000000f00 */
[----:B------:R-:W-:-:S07]  /*0660*/  MOV R22, 0x680 ;  /* 0x0000068000167802 */ /* 0x000fce0000000f00 */
[----:B-1----:R-:W-:Y:S05]  /*0670*/  CALL.REL.NOINC `($__internal_1_$__cuda_sm20_sqrt_rn_f32_slowpath) ;  /* 0x0000000400dc7944 */ /* 0x002fea0003c00000 */
[----:B------:R-:W-:Y:S05]  /*0680*/  BRA `(.L_x_8) ;  /* 0x0000000000107947 */ /* 0x000fea0003800000 */
.L_x_7:
[----:B-1----:R-:W-:Y:S01]  /*0690*/  FMUL.FTZ R5, R8, R21 ;  /* 0x0000001508057220 */ /* 0x002fe20000410000 */
[----:B------:R-:W-:-:S03]  /*06a0*/  FMUL.FTZ R21, R21, 0.5 ;  /* 0x3f00000015157820 */ /* 0x000fc60000410000 */
[----:B------:R-:W-:-:S04]  /*06b0*/  FFMA R8, -R5, R5, R8 ;  /* 0x0000000505087223 */ /* 0x000fc80000000108 */
[----:B------:R-:W-:-:S07]  /*06c0*/  FFMA R5, R8, R21, R5 ;  /* 0x0000001508057223 */ /* 0x000fce0000000005 */
.L_x_8:
[----:B------:R-:W-:Y:S05]  /*06d0*/  BSYNC.RECONVERGENT B0 ;  /* 0x0000000000007941 */ /* 0x000fea0003800200 */
.L_x_6:
[----:B------:R-:W-:Y:S01]  /*06e0*/  IADD3 R2, PT, PT, R5, 0x1800000, RZ ;  /* 0x0180000005027810 */ /* 0x000fe20007ffe0ff */
[----:B------:R-:W-:Y:S03]  /*06f0*/  BSSY.RECONVERGENT B0, `(.L_x_9) ;  /* 0x000000c000007945 */ /* 0x000fe60003800200 */
[----:B------:R-:W-:-:S04]  /*0700*/  LOP3.LUT R2, R2, 0x7f800000, RZ, 0xc0, !PT ;  /* 0x7f80000002027812 */ /* 0x000fc800078ec0ff */
[----:B------:R-:W-:-:S13]  /*0710*/  ISETP.GT.U32.AND P0, PT, R2, 0x1ffffff, PT ;  /* 0x01ffffff0200780c */ /* 0x000fda0003f04070 */
[----:B------:R-:W-:Y:S05]  /*0720*/  @P0 BRA `(.L_x_10) ;  /* 0x0000000000100947 */ /* 0x000fea0003800000 */
[----:B------:R-:W-:-:S07]  /*0730*/  MOV R19, 0x750 ;  /* 0x0000075000137802 */ /* 0x000fce0000000f00 */
[----:B------:R-:W-:Y:S05]  /*0740*/  CALL.REL.NOINC `($__internal_0_$__cuda_sm20_rcp_rn_f32_slowpath) ;  /* 0x0000000000d07944 */ /* 0x000fea0003c00000 */
[----:B------:R-:W-:Y:S01]  /*0750*/  MOV R20, R5 ;  /* 0x0000000500147202 */ /* 0x000fe20000000f00 */
[----:B------:R-:W-:Y:S06]  /*0760*/  BRA `(.L_x_11) ;  /* 0x0000000000107947 */ /* 0x000fec0003800000 */
.L_x_10:
[----:B------:R-:W0:Y:S02]  /*0770*/  MUFU.RCP R20, R5 ;  /* 0x0000000500147308 */ /* 0x000e240000001000 */
[----:B0-----:R-:W-:-:S04]  /*0780*/  FFMA R2, R20, R5, -1 ;  /* 0xbf80000014027423 */ /* 0x001fc80000000005 */
[----:B------:R-:W-:-:S04]  /*0790*/  FADD.FTZ R3, -R2, -RZ ;  /* 0x800000ff02037221 */ /* 0x000fc80000010100 */
[----:B------:R-:W-:-:S07]  /*07a0*/  FFMA R20, R20, R3, R20 ;  /* 0x0000000314147223 */ /* 0x000fce0000000014 */
.L_x_11:
[----:B------:R-:W-:Y:S05]  /*07b0*/  BSYNC.RECONVERGENT B0 ;  /* 0x0000000000007941 */ /* 0x000fea0003800200 */
.L_x_9:
[----:B------:R-:W0:Y:S01]  /*07c0*/  LDC.64 R8, c[0x0][0x398] ;  /* 0x0000e600ff087b82 */ /* 0x000e220000000a00 */
[----:B------:R-:W1:Y:S07]  /*07d0*/  LDCU UR6, c[0x0][0x3a0] ;  /* 0x00007400ff0677ac */ /* 0x000e6e0008000800 */
[----:B------:R-:W2:Y:S08]  /*07e0*/  LDC.64 R2, c[0x0][0x380] ;  /* 0x0000e000ff027b82 */ /* 0x000eb00000000a00 */
[----:B------:R-:W3:Y:S01]  /*07f0*/  LDC.64 R4, c[0x0][0x388] ;  /* 0x0000e200ff047b82 */ /* 0x000ee20000000a00 */
[----:B0-----:R-:W-:-:S07]  /*0800*/  IMAD.WIDE R8, R0, 0xc, R8 ;  /* 0x0000000c00087825 */ /* 0x001fce00078e0208 */
[----:B------:R-:W-:Y:S06]  /*0810*/  BAR.SYNC.DEFER_BLOCKING 0x0 ;  /* 0x0000000000007b1d */ /* 0x000fec0000010000 */
[----:B------:R-:W1:Y:S04]  /*0820*/  LDG.E R23, desc[UR4][R8.64] ;  /* 0x0000000408177981 */ /* 0x000e68000c1e1900 */
[----:B------:R-:W4:Y:S04]  /*0830*/  LDG.E R22, desc[UR4][R8.64+0x4] ;  /* 0x0000040408167981 */ /* 0x000f28000c1e1900 */
[----:B------:R-:W5:Y:S01]  /*0840*/  LDG.E R19, desc[UR4][R8.64+0x8] ;  /* 0x0000080408137981 */ /* 0x000f62000c1e1900 */
[----:B------:R-:W-:Y:S01]  /*0850*/  FMUL R21, R20, R20 ;  /* 0x0000001414157220 */ /* 0x000fe20000400000 */
[----:B--2---:R-:W-:-:S04]  /*0860*/  IMAD.WIDE R2, R0, 0xc, R2 ;  /* 0x0000000c00027825 */ /* 0x004fc800078e0202 */
[----:B------:R-:W-:Y:S01]  /*0870*/  FMUL R21, R21, R20 ;  /* 0x0000001415157220 */ /* 0x000fe20000400000 */
[----:B---3--:R-:W-:-:S04]  /*0880*/  IMAD.WIDE R4, R0, 0xc, R4 ;  /* 0x0000000c00047825 */ /* 0x008fc800078e0204 */
[-C--:B------:R-:W-:Y:S01]  /*0890*/  FFMA R18, R15, R21.reuse, R18 ;  /* 0x000000150f127223 */ /* 0x080fe20000000012 */
[-C--:B------:R-:W-:Y:S01]  /*08a0*/  FFMA R11, R16, R21.reuse, R11 ;  /* 0x00000015100b7223 */ /* 0x080fe2000000000b */
[----:B------:R-:W-:Y:S02]  /*08b0*/  FFMA R10, R10, R21, R17 ;  /* 0x000000150a0a7223 */ /* 0x000fe40000000011 */
[----:B-1----:R-:W-:Y:S01]  /*08c0*/  FFMA R18, R18, UR6, R23 ;  /* 0x0000000612127c23 */ /* 0x002fe20008000017 */
[----:B----4-:R-:W-:-:S03]  /*08d0*/  FFMA R15, R11, UR6, R22 ;  /* 0x000000060b0f7c23 */ /* 0x010fc60008000016 */
[C---:B------:R-:W-:Y:S01]  /*08e0*/  FFMA R11, R18.reuse, UR6, R13 ;  /* 0x00000006120b7c23 */ /* 0x040fe2000800000d */
[----:B------:R-:W-:Y:S01]  /*08f0*/  FFMA R21, R18, UR6, R12 ;  /* 0x0000000612157c23 */ /* 0x000fe2000800000c */
[----:B------:R-:W-:Y:S01]  /*0900*/  FFMA R17, R15, UR6, R14 ;  /* 0x000000060f117c23 */ /* 0x000fe2000800000e */
[----:B-----5:R-:W-:Y:S02]  /*0910*/  FFMA R19, R10, UR6, R19 ;  /* 0x000000060a137c23 */ /* 0x020fe40008000013 */
[----:B------:R-:W-:Y:S04]  /*0920*/  STG.E desc[UR4][R2.64], R11 ;  /* 0x0000000b02007986 */ /* 0x000fe8000c101904 */
[----:B------:R-:W-:Y:S04]  /*0930*/  STG.E desc[UR4][R2.64+0x4], R17 ;  /* 0x0000041102007986 */ /* 0x000fe8000c101904 */
[----:B------:R-:W-:Y:S04]  /*0940*/  STG.E desc[UR4][R2.64+0x8], R21 ;  /* 0x0000081502007986 */ /* 0x000fe8000c101904 */
[----:B------:R-:W-:Y:S04]  /*0950*/  STG.E desc[UR4][R4.64], R18 ;  /* 0x0000001204007986 */ /* 0x000fe8000c101904 */
[----:B------:R0:W-:Y:S04]  /*0960*/  STG.E desc[UR4][R4.64+0x4], R15 ;  /* 0x0000040f04007986 */ /* 0x0001e8000c101904 */
[----:B------:R1:W-:Y:S04]  /*0970*/  STG.E desc[UR4][R4.64+0x8], R19 ;  /* 0x0000081304007986 */ /* 0x0003e8000c101904 */
[----:B------:R-:W2:Y:S04]  /*0980*/  LDG.E R12, desc[UR4][R2.64] ;  /* 0x00000004020c7981 */ /* 0x000ea8000c1e1900 */
[----:B------:R-:W3:Y:S04]  /*0990*/  LDG.E R8, desc[UR4][R2.64+0x4] ;  /* 0x0000040402087981 */ /* 0x000ee8000c1e1900 */
[----:B------:R-:W4:Y:S01]  /*09a0*/  LDG.E R10, desc[UR4][R2.64+0x8] ;  /* 0x00000804020a7981 */ /* 0x000f22000c1e1900 */
[----:B------:R-:W-:Y:S01]  /*09b0*/  MOV R14, 0x0 ;  /* 0x00000000000e7802 */ /* 0x000fe20000000f00 */
[----:B------:R-:W1:Y:S02]  /*09c0*/  LDCU.64 UR4, c[0x4][0x8] ;  /* 0x01000100ff0477ac */ /* 0x000e640008000a00 */
[----:B------:R1:W-:Y:S03]  /*09d0*/  STL [R1], R0 ;  /* 0x0000000001007387 */ /* 0x0003e60000100800 */
[----:B0-----:R-:W0:Y:S01]  /*09e0*/  LDC.64 R14, c[0x4][R14] ;  /* 0x010000000e0e7b82 */ /* 0x001e220000000a00 */
[----:B-1----:R-:W-:-:S02]  /*09f0*/  MOV R4, UR4 ;  /* 0x0000000400047c02 */ /* 0x002fc40008000f00 */
[----:B------:R-:W-:Y:S01]  /*0a00*/  MOV R5, UR5 ;  /* 0x0000000500057c02 */ /* 0x000fe20008000f00 */
[----:B--2---:R-:W1:Y:S08]  /*0a10*/  F2F.F64.F32 R12, R12 ;  /* 0x0000000c000c7310 */ /* 0x004e700000201800 */
[----:B---3--:R-:W-:Y:S01]  /*0a20*/  F2F.F64.F32 R8, R8 ;  /* 0x0000000800087310 */ /* 0x008fe20000201800 */
[----:B-1----:R1:W-:Y:S07]  /*0a30*/  STL.64 [R1+0x8], R12 ;  /* 0x0000080c01007387 */ /* 0x0023ee0000100a00 */
[----:B----4-:R-:W2:Y:S02]  /*0a40*/  F2F.F64.F32 R10, R10 ;  /* 0x0000000a000a7310 */ /* 0x010ea40000201800 */
[----:B0-2---:R1:W-:Y:S02]  /*0a50*/  STL.128 [R1+0x10], R8 ;  /* 0x0000100801007387 */ /* 0x0053e40000100c00 */
[----:B------:R-:W-:-:S07]  /*0a60*/  LEPC R20, `(.L_x_12) ;  /* 0x000000001014794e */ /* 0x000fce0000000000 */
[----:B-1----:R-:W-:Y:S05]  /*0a70*/  CALL.ABS.NOINC R14 ;  /* 0x000000000e007343 */ /* 0x002fea0003c00000 */
.L_x_12:
[----:B------:R-:W-:Y:S05]  /*0a80*/  EXIT ;  /* 0x000000000000794d */ /* 0x000fea0003800000 */
        .weak           $__internal_0_$__cuda_sm20_rcp_rn_f32_slowpath
        .type           $__internal_0_$__cuda_sm20_rcp_rn_f32_slowpath,@function
        .size           $__internal_0_$__cuda_sm20_rcp_rn_f32_slowpath,($__internal_1_$__cuda_sm20_sqrt_rn_f32_slowpath - $__internal_0_$__cuda_sm20_rcp_rn_f32_slowpath)
$__internal_0_$__cuda_sm20_rcp_rn_f32_slowpath:
[----:B------:R-:W-:Y:S01]  /*0a90*/  SHF.L.U32 R8, R5, 0x1, RZ ;  /* 0x0000000105087819 */ /* 0x000fe200000006ff */
[----:B------:R-:W-:Y:S03]  /*0aa0*/  BSSY.RECONVERGENT B1, `(.L_x_13) ;  /* 0x0000030000017945 */ /* 0x000fe60003800200 */
[----:B------:R-:W-:-:S04]  /*0ab0*/  SHF.R.U32.HI R8, RZ, 0x18, R8 ;  /* 0x00000018ff087819 */ /* 0x000fc80000011608 */
[----:B------:R-:W-:-:S13]  /*0ac0*/  ISETP.NE.U32.AND P0, PT, R8, RZ, PT ;  /* 0x000000ff0800720c */ /* 0x000fda0003f05070 */
[----:B------:R-:W-:Y:S05]  /*0ad0*/  @P0 BRA `(.L_x_14) ;  /* 0x0000000000280947 */ /* 0x000fea0003800000 */
[----:B------:R-:W-:-:S04]  /*0ae0*/  SHF.L.U32 R8, R5, 0x1, RZ ;  /* 0x0000000105087819 */ /* 0x000fc800000006ff */
[----:B------:R-:W-:-:S13]  /*0af0*/  ISETP.NE.AND P0, PT, R8, RZ, PT ;  /* 0x000000ff0800720c */ /* 0x000fda0003f05270 */
[----:B------:R-:W-:Y:S01]  /*0b00*/  @P0 FFMA R20, R5, 1.84467440737095516160e+19, RZ ;  /* 0x5f80000005140823 */ /* 0x000fe200000000ff */
[----:B------:R-:W-:Y:S08]  /*0b10*/  @!P0 MUFU.RCP R9, R5 ;  /* 0x0000000500098308 */ /* 0x000ff00000001000 */
[----:B------:R-:W0:Y:S02]  /*0b20*/  @P0 MUFU.RCP R21, R20 ;  /* 0x0000001400150308 */ /* 0x000e240000001000 */
[----:B0-----:R-:W-:-:S04]  /*0b30*/  @P0 FFMA R8, R20, R21, -1 ;  /* 0xbf80000014080423 */ /* 0x001fc80000000015 */
[----:B------:R-:W-:-:S04]  /*0b40*/  @P0 FADD.FTZ R8, -R8, -RZ ;  /* 0x800000ff08080221 */ /* 0x000fc80000010100 */
[----:B------:R-:W-:-:S04]  /*0b50*/  @P0 FFMA R8, R21, R8, R21 ;  /* 0x0000000815080223 */ /* 0x000fc80000000015 */
[----:B------:R-:W-:Y:S01]  /*0b60*/  @P0 FFMA R9, R8, 1.84467440737095516160e+19, RZ ;  /* 0x5f80000008090823 */ /* 0x000fe200000000ff */
[----:B------:R-:W-:Y:S06]  /*0b70*/  BRA `(.L_x_15) ;  /* 0x0000000000887947 */ /* 0x000fec0003800000 */
.L_x_14:
[----:B------:R-:W-:-:S05]  /*0b80*/  VIADD R9, R8, 0xffffff03 ;  /* 0xffffff0308097836 */ /* 0x000fca0000000000 */
[----:B------:R-:W-:-:S13]  /*0b90*/  ISETP.GT.U32.AND P0, PT, R9, 0x1, PT ;  /* 0x000000010900780c */ /* 0x000fda0003f04070 */
[----:B------:R-:W-:Y:S05]  /*0ba0*/  @P0 BRA `(.L_x_16) ;  /* 0x0000000000780947 */ /* 0x000fea0003800000 */
[----:B------:R-:W-:Y:S01]  /*0bb0*/  LOP3.LUT R20, R5, 0x7fffff, RZ, 0xc0, !PT ;  /* 0x007fffff05147812 */ /* 0x000fe200078ec0ff */
[----:B------:R-:W-:-:S03]  /*0bc0*/  HFMA2 R24, -RZ, RZ, 0, 1.78813934326171875e-07 ;  /* 0x00000003ff187431 */ /* 0x000fc600000001ff */
[----:B------:R-:W-:-:S04]  /*0bd0*/  LOP3.LUT R21, R20, 0x3f800000, RZ, 0xfc, !PT ;  /* 0x3f80000014157812 */ /* 0x000fc800078efcff */
[----:B------:R-:W0:Y:S01]  /*0be0*/  MUFU.RCP R20, R21 ;  /* 0x0000001500147308 */ /* 0x000e220000001000 */
[----:B------:R-:W-:Y:S01]  /*0bf0*/  SHF.L.U32 R25, R24, R9, RZ ;  /* 0x0000000918197219 */ /* 0x000fe200000006ff */
[----:B0-----:R-:W-:-:S04]  /*0c00*/  FFMA R22, R21, R20, -1 ;  /* 0xbf80000015167423 */ /* 0x001fc80000000014 */
[----:B------:R-:W-:-:S04]  /*0c10*/  FADD.FTZ R23, -R22, -RZ ;  /* 0x800000ff16177221 */ /* 0x000fc80000010100 */
[CCC-:B------:R-:W-:Y:S01]  /*0c20*/  FFMA.RM R22, R20.reuse, R23.reuse, R20.reuse ;  /* 0x0000001714167223 */ /* 0x1c0fe20000004014 */
[----:B------:R-:W-:-:S04]  /*0c30*/  FFMA.RP R23, R20, R23, R20 ;  /* 0x0000001714177223 */ /* 0x000fc80000008014 */
[C---:B------:R-:W-:Y:S02]  /*0c40*/  LOP3.LUT R20, R22.reuse, 0x7fffff, RZ, 0xc0, !PT ;  /* 0x007fffff16147812 */ /* 0x040fe400078ec0ff */
[----:B------:R-:W-:Y:S02]  /*0c50*/  FSETP.NEU.FTZ.AND P0, PT, R22, R23, PT ;  /* 0x000000171600720b */ /* 0x000fe40003f1d000 */
[----:B------:R-:W-:Y:S02]  /*0c60*/  LOP3.LUT R20, R20, 0x800000, RZ, 0xfc, !PT ;  /* 0x0080000014147812 */ /* 0x000fe400078efcff */
[----:B------:R-:W-:Y:S02]  /*0c70*/  SEL R22, RZ, 0xffffffff, !P0 ;  /* 0xffffffffff167807 */ /* 0x000fe40004000000 */
[----:B------:R-:W-:Y:S02]  /*0c80*/  LOP3.LUT R24, R25, R20, RZ, 0xc0, !PT ;  /* 0x0000001419187212 */ /* 0x000fe400078ec0ff */
[----:B------:R-:W-:-:S02]  /*0c90*/  IADD3 R22, PT, PT, -R22, RZ, RZ ;  /* 0x000000ff16167210 */ /* 0x000fc40007ffe1ff */
[-C--:B------:R-:W-:Y:S02]  /*0ca0*/  SHF.R.U32.HI R24, RZ, R9.reuse, R24 ;  /* 0x00000009ff187219 */ /* 0x080fe40000011618 */
[----:B------:R-:W-:Y:S02]  /*0cb0*/  LOP3.LUT P1, RZ, R22, R9, R20, 0xf8, !PT ;  /* 0x0000000916ff7212 */ /* 0x000fe4000782f814 */
[C---:B------:R-:W-:Y:S02]  /*0cc0*/  LOP3.LUT P0, RZ, R24.reuse, 0x1, RZ, 0xc0, !PT ;  /* 0x0000000118ff7812 */ /* 0x040fe4000780c0ff */
[----:B------:R-:W-:-:S04]  /*0cd0*/  LOP3.LUT P2, RZ, R24, 0x2, RZ, 0xc0, !PT ;  /* 0x0000000218ff7812 */ /* 0x000fc8000784c0ff */
[----:B------:R-:W-:Y:S02]  /*0ce0*/  PLOP3.LUT P0, PT, P0, P1, P2, 0xe0, 0x0 ;  /* 0x000000000000781c */ /* 0x000fe40000703c20 */
[----:B------:R-:W-:Y:S02]  /*0cf0*/  LOP3.LUT P1, RZ, R5, 0x7fffff, RZ, 0xc0, !PT ;  /* 0x007fffff05ff7812 */ /* 0x000fe4000782c0ff */
[----:B------:R-:W-:-:S04]  /*0d00*/  SEL R9, RZ, 0x1, !P0 ;  /* 0x00000001ff097807 */ /* 0x000fc80004000000 */
[----:B------:R-:W-:-:S04]  /*0d10*/  IADD3 R9, PT, PT, -R9, RZ, RZ ;  /* 0x000000ff09097210 */ /* 0x000fc80007ffe1ff */
[----:B------:R-:W-:Y:S02]  /*0d20*/  ISETP.GE.AND P0, PT, R9, RZ, PT ;  /* 0x000000ff0900720c */ /* 0x000fe40003f06270 */
[----:B------:R-:W-:-:S04]  /*0d30*/  IADD3 R9, PT, PT, R8, -0xfc, RZ ;  /* 0xffffff0408097810 */ /* 0x000fc80007ffe0ff */
[----:B------:R-:W-:-:S07]  /*0d40*/  SHF.R.U32.HI R20, RZ, R9, R20 ;  /* 0x00000009ff147219 */ /* 0x000fce0000011614 */
[----:B------:R-:W-:-:S04]  /*0d50*/  @!P0 IADD3 R20, PT, PT, R20, 0x1, RZ ;  /* 0x0000000114148810 */ /* 0x000fc80007ffe0ff */
[----:B------:R-:W-:-:S04]  /*0d60*/  @!P1 SHF.L.U32 R20, R20, 0x1, RZ ;  /* 0x0000000114149819 */ /* 0x000fc800000006ff */
[----:B------:R-:W-:Y:S01]  /*0d70*/  LOP3.LUT R9, R20, 0x80000000, R5, 0xf8, !PT ;  /* 0x8000000014097812 */ /* 0x000fe200078ef805 */
[----:B------:R-:W-:Y:S06]  /*0d80*/  BRA `(.L_x_15) ;  /* 0x0000000000047947 */ /* 0x000fec0003800000 */
.L_x_16:
[----:B------:R0:W1:Y:S02]  /*0d90*/  MUFU.RCP R9, R5 ;  /* 0x0000000500097308 */ /* 0x0000640000001000 */
.L_x_15:
[----:B------:R-:W-:Y:S05]  /*0da0*/  BSYNC.RECONVERGENT B1 ;  /* 0x0000000000017941 */ /* 0x000fea0003800200 */
.L_x_13:
[----:B01----:R-:W-:Y:S01]  /*0db0*/  MOV R5, R9 ;  /* 0x0000000900057202 */ /* 0x003fe20000000f00 */
[----:B------:R-:W-:Y:S02]  /*0dc0*/  HFMA2 R9, -RZ, RZ, 0, 0 ;  /* 0x00000000ff097431 */ /* 0x000fe400000001ff */
[----:B------:R-:W-:-:S04]  /*0dd0*/  IMAD.MOV.U32 R8, RZ, RZ, R19 ;  /* 0x000000ffff087224 */ /* 0x000fc800078e0013 */
[----:B------:R-:W-:Y:S05]  /*0de0*/  RET.REL.NODEC R8 `(_Z15integrateBodiesP6float3S0_S0_S0_f) ;  /* 0xfffffff008847950 */ /* 0x000fea0003c3ffff */
        .weak           $__internal_1_$__cuda_sm20_sqrt_rn_f32_slowpath
        .type           $__internal_1_$__cuda_sm20_sqrt_rn_f32_slowpath,@function
        .size           $__internal_1_$__cuda_sm20_sqrt_rn_f32_slowpath,(.L_x_20 - $__internal_1_$__cuda_sm20_sqrt_rn_f32_slowpath)
$__internal_1_$__cuda_sm20_sqrt_rn_f32_slowpath:
[----:B------:R-:W-:-:S13]  /*0df0*/  LOP3.LUT P0, RZ, R5, 0x7fffffff, RZ, 0xc0, !PT ;  /* 0x7fffffff05ff7812 */ /* 0x000fda000780c0ff */
[----:B------:R-:W-:Y:S01]  /*0e00*/  @!P0 MOV R8, R5 ;  /* 0x0000000500088202 */ /* 0x000fe20000000f00 */
[----:B------:R-:W-:Y:S06]  /*0e10*/  @!P0 BRA `(.L_x_17) ;  /* 0x0000000000408947 */ /* 0x000fec0003800000 */
[----:B------:R-:W-:-:S13]  /*0e20*/  FSETP.GEU.FTZ.AND P0, PT, R5, RZ, PT ;  /* 0x000000ff0500720b */ /* 0x000fda0003f1e000 */
[----:B------:R-:W-:Y:S01]  /*0e30*/  @!P0 MOV R8, 0x7fffffff ;  /* 0x7fffffff00088802 */ /* 0x000fe20000000f00 */
[----:B------:R-:W-:Y:S06]  /*0e40*/  @!P0 BRA `(.L_x_17) ;  /* 0x0000000000348947 */ /* 0x000fec0003800000 */
[----:B------:R-:W-:-:S13]  /*0e50*/  FSETP.GTU.FTZ.AND P0, PT, |R5|, +INF , PT ;  /* 0x7f8000000500780b */ /* 0x000fda0003f1c200 */
[----:B------:R-:W-:Y:S01]  /*0e60*/  @P0 FADD.FTZ R8, R5, 1 ;  /* 0x3f80000005080421 */ /* 0x000fe20000010000 */
[----:B------:R-:W-:Y:S06]  /*0e70*/  @P0 BRA `(.L_x_17) ;  /* 0x0000000000280947 */ /* 0x000fec0003800000 */
[----:B------:R-:W-:-:S13]  /*0e80*/  FSETP.NEU.FTZ.AND P0, PT, |R5|, +INF , PT ;  /* 0x7f8000000500780b */ /* 0x000fda0003f1d200 */
[----:B------:R-:W-:-:S04]  /*0e90*/  @P0 FFMA R9, R5, 1.84467440737095516160e+19, RZ ;  /* 0x5f80000005090823 */ /* 0x000fc800000000ff */
[----:B------:R-:W0:Y:S02]  /*0ea0*/  @P0 MUFU.RSQ R8, R9 ;  /* 0x0000000900080308 */ /* 0x000e240000001400 */
[----:B0-----:R-:W-:Y:S01]  /*0eb0*/  @P0 FMUL.FTZ R20, R9, R8 ;  /* 0x0000000809140220 */ /* 0x001fe20000410000 */
[----:B------:R-:W-:Y:S01]  /*0ec0*/  @P0 FMUL.FTZ R21, R8, 0.5 ;  /* 0x3f00000008150820 */ /* 0x000fe20000410000 */
[----:B------:R-:W-:Y:S02]  /*0ed0*/  @!P0 MOV R8, R5 ;  /* 0x0000000500088202 */ /* 0x000fe40000000f00 */
[----:B------:R-:W-:-:S04]  /*0ee0*/  @P0 FADD.FTZ R19, -R20, -RZ ;  /* 0x800000ff14130221 */ /* 0x000fc80000010100 */
[----:B------:R-:W-:-:S04]  /*0ef0*/  @P0 FFMA R19, R20, R19, R9 ;  /* 0x0000001314130223 */ /* 0x000fc80000000009 */
[----:B------:R-:W-:-:S04]  /*0f00*/  @P0 FFMA R19, R19, R21, R20 ;  /* 0x0000001513130223 */ /* 0x000fc80000000014 */
[----:B------:R-:W-:-:S07]  /*0f10*/  @P0 FMUL.FTZ R8, R19, 2.3283064365386962891e-10 ;  /* 0x2f80000013080820 */ /* 0x000fce0000410000 */
.L_x_17:
[----:B------:R-:W-:Y:S01]  /*0f20*/  HFMA2 R9, -RZ, RZ, 0, 0 ;  /* 0x00000000ff097431 */ /* 0x000fe200000001ff */
[----:B------:R-:W-:Y:S02]  /*0f30*/  MOV R5, R8 ;  /* 0x0000000800057202 */ /* 0x000fe40000000f00 */
[----:B------:R-:W-:-:S04]  /*0f40*/  MOV R8, R22 ;  /* 0x0000001600087202 */ /* 0x000fc80000000f00 */
[----:B------:R-:W-:Y:S05]  /*0f50*/  RET.REL.NODEC R8 `(_Z15integrateBodiesP6float3S0_S0_S0_f) ;  /* 0xfffffff008287950 */ /* 0x000fea0003c3ffff */
.L_x_18:
[----:B------:R-:W-:-:S00]  /*0f60*/  BRA `(.L_x_18) ;  /* 0xfffffffc00fc7947 */ /* 0x000fc0000383ffff */
[----:B------:R-:W-:-:S00]  /*0f70*/  NOP ;  /* 0x0000000000007918 */ /* 0x000fc00000000000 */
        /* <DEDUP_REMOVED lines=8> */
.L_x_20:


//--------------------- .nv.global.init           --------------------------
	.section	.nv.global.init,"aw",@progbits
.nv.global.init:
	.type		$str,@object
	.size		$str,(.L_0 - $str)
$str:
        /*0000*/ 	.byte	0x25, 0x64, 0x20, 0x25, 0x2e, 0x34, 0x66, 0x20, 0x25, 0x2e, 0x34, 0x66, 0x20, 0x25, 0x2e, 0x34
        /*0010*/ 	.byte	0x66, 0x0a, 0x00
.L_0:


//--------------------- .nv.shared._Z15integrateBodiesP6float3S0_S0_S0_f --------------------------
	.section	.nv.shared._Z15integrateBodiesP6float3S0_S0_S0_f,"aw",@nobits
	.sectionflags	@""
	.align	4
.nv.shared._Z15integrateBodiesP6float3S0_S0_S0_f:
	.zero		1072


//--------------------- .nv.shared.reserved.0     --------------------------
	.section	.nv.shared.reserved.0,"aw",@nobits
	.weak		__nv_reservedSMEM_offset_0_alias
	.size		__nv_reservedSMEM_offset_0_alias, 0, 64
	.other		__nv_reservedSMEM_offset_0_alias,@"STO_CUDA_RESERVED_SHARED STV_DEFAULT"
__nv_reservedSMEM_offset_0_alias:
	.zero		0
	.zero		64


//--------------------- .nv.constant0._Z15integrateBodiesP6float3S0_S0_S0_f --------------------------
	.section	.nv.constant0._Z15integrateBodiesP6float3S0_S0_S0_f,"a",@progbits
	.sectionflags	@""
	.align	4
.nv.constant0._Z15integrateBodiesP6float3S0_S0_S0_f:
	.zero		932


//--------------------- SYMBOLS --------------------------

	.type		.nv.reservedSmem.offset0,@object
	.size		.nv.reservedSmem.offset0,0x4
	.type		.nv.reservedSmem.cap,@object
	.size		.nv.reservedSmem.cap,0x4
	.type		vprintf,@function
